	.headerflags	@"EF_CUDA_TEXMODE_UNIFIED EF_CUDA_64BIT_ADDRESS EF_CUDA_ACCELERATORS EF_CUDA_SM90 EF_CUDA_VIRTUAL_SM(EF_CUDA_SM90)"
	.elftype	@"ET_EXEC"


//--------------------- .nv.info                  --------------------------
	.section	.nv.info,"",@"SHT_CUDA_INFO"
	.align	4


	//----- nvinfo : EIATTR_REGCOUNT
	.align		4
        /*0000*/ 	.byte	0x04, 0x2f
        /*0002*/ 	.short	(.L_1 - .L_0)
	.align		4
.L_0:
        /*0004*/ 	.word	index@(triton_poi_fused_add_convolution_hardtanh_24)
        /*0008*/ 	.word	0x00000012


	//----- nvinfo : EIATTR_MIN_STACK_SIZE
	.align		4
.L_1:
        /*000c*/ 	.byte	0x04, 0x12
        /*000e*/ 	.short	(.L_3 - .L_2)
	.align		4
.L_2:
        /*0010*/ 	.word	index@(triton_poi_fused_add_convolution_hardtanh_24)
        /*0014*/ 	.word	0x00000000


	//----- nvinfo : EIATTR_FRAME_SIZE
	.align		4
.L_3:
        /*0018*/ 	.byte	0x04, 0x11
        /*001a*/ 	.short	(.L_5 - .L_4)
	.align		4
.L_4:
        /*001c*/ 	.word	index@(triton_poi_fused_add_convolution_hardtanh_24)
        /*0020*/ 	.word	0x00000000


	//----- nvinfo : EIATTR_MIN_STACK_SIZE
	.align		4
.L_5:
        /*0024*/ 	.byte	0x04, 0x12
        /*0026*/ 	.short	(.L_7 - .L_6)
	.align		4
.L_6:
        /*0028*/ 	.word	index@(triton_poi_fused_add_convolution_hardtanh_24)
        /*002c*/ 	.word	0x00000000
.L_7:


//--------------------- .nv.info.triton_poi_fused_add_convolution_hardtanh_24 --------------------------
	.section	.nv.info.triton_poi_fused_add_convolution_hardtanh_24,"",@"SHT_CUDA_INFO"
	.sectionflags	@""
	.align	4


	//----- nvinfo : EIATTR_CUDA_API_VERSION
	.align		4
        /*0000*/ 	.byte	0x04, 0x37
        /*0002*/ 	.short	(.L_9 - .L_8)
.L_8:
        /*0004*/ 	.word	0x0000007c


	//----- nvinfo : EIATTR_KPARAM_INFO
	.align		4
.L_9:
        /*0008*/ 	.byte	0x04, 0x17
        /*000a*/ 	.short	(.L_11 - .L_10)
.L_10:
        /*000c*/ 	.word	0x00000000
        /*0010*/ 	.short	0x0004
        /*0012*/ 	.short	0x0020
        /*0014*/ 	.byte	0x00, 0xf0, 0x11, 0x00


	//----- nvinfo : EIATTR_KPARAM_INFO
	.align		4
.L_11:
        /*0018*/ 	.byte	0x04, 0x17
        /*001a*/ 	.short	(.L_13 - .L_12)
.L_12:
        /*001c*/ 	.word	0x00000000
        /*0020*/ 	.short	0x0003
        /*0022*/ 	.short	0x0018
        /*0024*/ 	.byte	0x00, 0xf4, 0x21, 0x00


	//----- nvinfo : EIATTR_KPARAM_INFO
	.align		4
.L_13:
        /*0028*/ 	.byte	0x04, 0x17
        /*002a*/ 	.short	(.L_15 - .L_14)
.L_14:
        /*002c*/ 	.word	0x00000000
        /*0030*/ 	.short	0x0002
        /*0032*/ 	.short	0x0010
        /*0034*/ 	.byte	0x00, 0xf4, 0x21, 0x00


	//----- nvinfo : EIATTR_KPARAM_INFO
	.align		4
.L_15:
        /*0038*/ 	.byte	0x04, 0x17
        /*003a*/ 	.short	(.L_17 - .L_16)
.L_16:
        /*003c*/ 	.word	0x00000000
        /*0040*/ 	.short	0x0001
        /*0042*/ 	.short	0x0008
        /*0044*/ 	.byte	0x00, 0xf4, 0x21, 0x00


	//----- nvinfo : EIATTR_KPARAM_INFO
	.align		4
.L_17:
        /*0048*/ 	.byte	0x04, 0x17
        /*004a*/ 	.short	(.L_19 - .L_18)
.L_18:
        /*004c*/ 	.word	0x00000000
        /*0050*/ 	.short	0x0000
        /*0052*/ 	.short	0x0000
        /*0054*/ 	.byte	0x00, 0xf4, 0x21, 0x00


	//----- nvinfo : EIATTR_SPARSE_MMA_MASK
	.align		4
.L_19:
        /*0058*/ 	.byte	0x03, 0x50
        /*005a*/ 	.short	0x0000


	//----- nvinfo : EIATTR_MAXREG_COUNT
	.align		4
        /*005c*/ 	.byte	0x03, 0x1b
        /*005e*/ 	.short	0x00ff


	//----- nvinfo : EIATTR_EXIT_INSTR_OFFSETS
	.align		4
        /*0060*/ 	.byte	0x04, 0x1c
        /*0062*/ 	.short	(.L_21 - .L_20)


	//   ....[0]....
.L_20:
        /*0064*/ 	.word	0x00000290


	//   ....[1]....
        /*0068*/ 	.word	0x000002b0


	//----- nvinfo : EIATTR_REQNTID
	.align		4
.L_21:
        /*006c*/ 	.byte	0x04, 0x10
        /*006e*/ 	.short	(.L_23 - .L_22)
.L_22:
        /*0070*/ 	.word	0x00000080
        /*0074*/ 	.word	0x00000001
        /*0078*/ 	.word	0x00000001


	//----- nvinfo : EIATTR_CBANK_PARAM_SIZE
	.align		4
.L_23:
        /*007c*/ 	.byte	0x03, 0x19
        /*007e*/ 	.short	0x0024


	//----- nvinfo : EIATTR_PARAM_CBANK
	.align		4
        /*0080*/ 	.byte	0x04, 0x0a
        /*0082*/ 	.short	(.L_25 - .L_24)
	.align		4
.L_24:
        /*0084*/ 	.word	index@(.nv.constant0.triton_poi_fused_add_convolution_hardtanh_24)
        /*0088*/ 	.short	0x0210
        /*008a*/ 	.short	0x0024


	//----- nvinfo : EIATTR_SW_WAR
	.align		4
.L_25:
        /*008c*/ 	.byte	0x04, 0x36
        /*008e*/ 	.short	(.L_27 - .L_26)
.L_26:
        /*0090*/ 	.word	0x00000008
.L_27:


//--------------------- .nv.callgraph             --------------------------
	.section	.nv.callgraph,"",@"SHT_CUDA_CALLGRAPH"
	.align	4
	.sectionentsize	8
	.align		4
        /*0000*/ 	.word	0x00000000
	.align		4
        /*0004*/ 	.word	0xffffffff
	.align		4
        /*0008*/ 	.word	0x00000000
	.align		4
        /*000c*/ 	.word	0xfffffffe
	.align		4
        /*0010*/ 	.word	0x00000000
	.align		4
        /*0014*/ 	.word	0xfffffffd
	.align		4
        /*0018*/ 	.word	0x00000000
	.align		4
        /*001c*/ 	.word	0xfffffffc


//--------------------- .text.triton_poi_fused_add_convolution_hardtanh_24 --------------------------
	.section	.text.triton_poi_fused_add_convolution_hardtanh_24,"ax",@progbits
	.align	128
        .global         triton_poi_fused_add_convolution_hardtanh_24
        .type           triton_poi_fused_add_convolution_hardtanh_24,@function
        .size           triton_poi_fused_add_convolution_hardtanh_24,(.L_x_1 - triton_poi_fused_add_convolution_hardtanh_24)
        .other          triton_poi_fused_add_convolution_hardtanh_24,@"STO_CUDA_ENTRY STV_DEFAULT"
triton_poi_fused_add_convolution_hardtanh_24:
.text.triton_poi_fused_add_convolution_hardtanh_24:
[----:B------:R-:W0:Y:S02]  /*0000*/  LDC R1, c[0x0][0x28] ;  /* 0x00000a00ff017b82 */ /* 0x000e240000000800 */
[----:B------:R-:W1:Y:S01]  /*0010*/  S2R R0, SR_TID.X ;  /* 0x0000000000007919 */ /* 0x000e620000002100 */
[----:B------:R-:W2:Y:S01]  /*0020*/  LDC.64 R4, c[0x0][0x218] ;  /* 0x00008600ff047b82 */ /* 0x000ea20000000a00 */
[----:B------:R-:W-:Y:S01]  /*0030*/  CS2R R10, SRZ ;  /* 0x00000000000a7805 */ /* 0x000fe2000001ff00 */
[----:B------:R-:W-:Y:S01]  /*0040*/  ULDC.64 UR4, c[0x0][0x208] ;  /* 0x0000820000047ab9 */ /* 0x000fe20000000a00 */
[----:B------:R-:W3:Y:S05]  /*0050*/  S2R R7, SR_CTAID.X ;  /* 0x0000000000077919 */ /* 0x000eea0000002500 */
[----:B------:R-:W4:Y:S01]  /*0060*/  LDC.64 R2, c[0x0][0x210] ;  /* 0x00008400ff027b82 */ /* 0x000f220000000a00 */
[----:B-1----:R-:W-:Y:S01]  /*0070*/  IMAD.SHL.U32 R0, R0, 0x2, RZ ;  /* 0x0000000200007824 */ /* 0x002fe200078e00ff */
[----:B---3--:R-:W-:-:S04]  /*0080*/  SHF.R.S32.HI R9, RZ, 0x17, R7 ;  /* 0x00000017ff097819 */ /* 0x008fc80000011407 */
[----:B------:R-:W-:Y:S02]  /*0090*/  LOP3.LUT R0, R0, 0xfe, RZ, 0xc0, !PT ;  /* 0x000000fe00007812 */ /* 0x000fe400078ec0ff */
[----:B------:R-:W-:-:S03]  /*00a0*/  SGXT R9, R9, 0x1 ;  /* 0x000000010909781a */ /* 0x000fc60000000200 */
[----:B------:R-:W-:Y:S02]  /*00b0*/  IMAD R0, R7, 0x100, R0 ;  /* 0x0000010007007824 */ /* 0x000fe400078e0200 */
[----:B------:R-:W1:Y:S02]  /*00c0*/  LDC.64 R6, c[0x0][0x220] ;  /* 0x00008800ff067b82 */ /* 0x000e640000000a00 */
[C---:B----4-:R-:W-:Y:S01]  /*00d0*/  IMAD.WIDE R2, R0.reuse, 0x4, R2 ;  /* 0x0000000400027825 */ /* 0x050fe200078e0202 */
[----:B------:R-:W-:Y:S02]  /*00e0*/  LEA.HI R9, R9, R0, RZ, 0x7 ;  /* 0x0000000009097211 */ /* 0x000fe400078f38ff */
[----:B------:R-:W-:Y:S02]  /*00f0*/  ISETP.GE.AND P0, PT, R0, 0x1200, PT ;  /* 0x000012000000780c */ /* 0x000fe40003f06270 */
[----:B------:R-:W-:-:S05]  /*0100*/  LOP3.LUT R9, R9, 0xffffff80, RZ, 0xc0, !PT ;  /* 0xffffff8009097812 */ /* 0x000fca00078ec0ff */
[----:B------:R-:W-:-:S04]  /*0110*/  IMAD.IADD R9, R0, 0x1, -R9 ;  /* 0x0000000100097824 */ /* 0x000fc800078e0a09 */
[----:B--2---:R-:W-:Y:S01]  /*0120*/  IMAD.WIDE R4, R9, 0x4, R4 ;  /* 0x0000000409047825 */ /* 0x004fe200078e0204 */
[----:B------:R-:W-:Y:S02]  /*0130*/  CS2R R8, SRZ ;  /* 0x0000000000087805 */ /* 0x000fe4000001ff00 */
[----:B------:R-:W-:Y:S01]  /*0140*/  CS2R R12, SRZ ;  /* 0x00000000000c7805 */ /* 0x000fe2000001ff00 */
[----:B------:R-:W2:Y:S04]  /*0150*/  @!P0 LDG.E.64 R10, desc[UR4][R2.64] ;  /* 0x00000004020a8981 */ /* 0x000ea8000c1e1b00 */
[----:B------:R-:W2:Y:S01]  /*0160*/  @!P0 LDG.E.EL.64 R8, desc[UR4][R4.64] ;  /* 0x0000000404088981 */ /* 0x000ea2000c2e1b00 */
[----:B-1----:R-:W-:-:S05]  /*0170*/  IMAD.WIDE R6, R0, 0x4, R6 ;  /* 0x0000000400067825 */ /* 0x002fca00078e0206 */
[----:B------:R-:W3:Y:S01]  /*0180*/  @!P0 LDG.E.64 R12, desc[UR4][R6.64] ;  /* 0x00000004060c8981 */ /* 0x000ee2000c1e1b00 */
[----:B--2---:R-:W-:Y:S01]  /*0190*/  FADD R15, R8, R10 ;  /* 0x0000000a080f7221 */ /* 0x004fe20000000000 */
[----:B------:R-:W-:Y:S02]  /*01a0*/  FADD R10, R9, R11 ;  /* 0x0000000b090a7221 */ /* 0x000fe40000000000 */
[----:B------:R-:W1:Y:S01]  /*01b0*/  LDC.64 R8, c[0x0][0x228] ;  /* 0x00008a00ff087b82 */ /* 0x000e620000000a00 */
[----:B---3--:R-:W-:Y:S01]  /*01c0*/  FADD R12, R15, R12 ;  /* 0x0000000c0f0c7221 */ /* 0x008fe20000000000 */
[----:B------:R-:W-:-:S04]  /*01d0*/  FADD R10, R10, R13 ;  /* 0x0000000d0a0a7221 */ /* 0x000fc80000000000 */
[----:B------:R-:W-:Y:S02]  /*01e0*/  FSETP.GTU.AND P1, PT, R12, RZ, PT ;  /* 0x000000ff0c00720b */ /* 0x000fe40003f2c000 */
[----:B------:R-:W-:Y:S02]  /*01f0*/  FSETP.GTU.AND P2, PT, R10, RZ, PT ;  /* 0x000000ff0a00720b */ /* 0x000fe40003f4c000 */
[----:B------:R-:W-:Y:S02]  /*0200*/  FSEL R12, R12, RZ, P1 ;  /* 0x000000ff0c0c7208 */ /* 0x000fe40000800000 */
[----:B------:R-:W-:Y:S02]  /*0210*/  FSEL R13, R10, RZ, P2 ;  /* 0x000000ff0a0d7208 */ /* 0x000fe40001000000 */
[----:B------:R-:W-:Y:S02]  /*0220*/  FSETP.GEU.AND P3, PT, R12, 6, PT ;  /* 0x40c000000c00780b */ /* 0x000fe40003f6e000 */
[----:B------:R-:W-:-:S02]  /*0230*/  FSETP.GEU.AND P4, PT, R13, 6, PT ;  /* 0x40c000000d00780b */ /* 0x000fc40003f8e000 */
[----:B------:R-:W-:Y:S02]  /*0240*/  FSETP.NAN.AND P1, PT, R12, R12, PT ;  /* 0x0000000c0c00720b */ /* 0x000fe40003f28000 */
[----:B------:R-:W-:Y:S01]  /*0250*/  FSETP.NAN.AND P2, PT, R13, R13, PT ;  /* 0x0000000d0d00720b */ /* 0x000fe20003f48000 */
[----:B-1----:R-:W-:-:S06]  /*0260*/  IMAD.WIDE R2, R0, 0x4, R8 ;  /* 0x0000000400027825 */ /* 0x002fcc00078e0208 */
[----:B------:R-:W-:Y:S02]  /*0270*/  @P3 SEL R12, R12, 0x40c00000, P1 ;  /* 0x40c000000c0c3807 */ /* 0x000fe40000800000 */
[----:B------:R-:W-:Y:S01]  /*0280*/  @P4 SEL R13, R13, 0x40c00000, P2 ;  /* 0x40c000000d0d4807 */ /* 0x000fe20001000000 */
[----:B------:R-:W-:Y:S06]  /*0290*/  @P0 EXIT ;  /* 0x000000000000094d */ /* 0x000fec0003800000 */
[----:B------:R-:W-:Y:S01]  /*02a0*/  STG.E.64 desc[UR4][R2.64], R12 ;  /* 0x0000000c02007986 */ /* 0x000fe2000c101b04 */
[----:B------:R-:W-:Y:S05]  /*02b0*/  EXIT ;  /* 0x000000000000794d */ /* 0x000fea0003800000 */
.L_x_0:
[----:B------:R-:W-:-:S00]  /*02c0*/  BRA `(.L_x_0) ;  /* 0xfffffffc00fc7947 */ /* 0x000fc0000383ffff */
[----:B------:R-:W-:-:S00]  /*02d0*/  NOP ;  /* 0x0000000000007918 */ /* 0x000fc00000000000 */
        /* <DEDUP_REMOVED lines=10> */
.L_x_1:


//--------------------- .nv.constant0.triton_poi_fused_add_convolution_hardtanh_24 --------------------------
	.section	.nv.constant0.triton_poi_fused_add_convolution_hardtanh_24,"a",@progbits
	.sectionflags	@""
	.align	4
.nv.constant0.triton_poi_fused_add_convolution_hardtanh_24:
	.zero		564
